//
// Generated by NVIDIA NVVM Compiler
//
// Compiler Build ID: CL-36424714
// Cuda compilation tools, release 13.0, V13.0.88
// Based on NVVM 20.0.0
//

.version 9.0
.target sm_100
.address_size 64

	// .globl	_Z15MatrixMulKernelPdS_S_i
// _ZZ15MatrixMulKernelPdS_S_iE3Mds has been demoted
// _ZZ15MatrixMulKernelPdS_S_iE3Nds has been demoted

.visible .entry _Z15MatrixMulKernelPdS_S_i(
	.param .u64 .ptr .align 1 _Z15MatrixMulKernelPdS_S_i_param_0,
	.param .u64 .ptr .align 1 _Z15MatrixMulKernelPdS_S_i_param_1,
	.param .u64 .ptr .align 1 _Z15MatrixMulKernelPdS_S_i_param_2,
	.param .u32 _Z15MatrixMulKernelPdS_S_i_param_3
)
{
	.reg .pred 	%p<8>;
	.reg .b32 	%r<74>;
	.reg .b64 	%rd<25>;
	.reg .b64 	%fd<15>;
	// demoted variable
	.shared .align 8 .b8 _ZZ15MatrixMulKernelPdS_S_iE3Mds[2048];
	// demoted variable
	.shared .align 8 .b8 _ZZ15MatrixMulKernelPdS_S_iE3Nds[2048];
	ld.param.u64 	%rd3, [_Z15MatrixMulKernelPdS_S_i_param_0];
	ld.param.u64 	%rd4, [_Z15MatrixMulKernelPdS_S_i_param_1];
	ld.param.u32 	%r32, [_Z15MatrixMulKernelPdS_S_i_param_3];
	cvta.to.global.u64 	%rd1, %rd4;
	cvta.to.global.u64 	%rd2, %rd3;
	mov.u32 	%r33, %ctaid.y;
	mov.u32 	%r1, %tid.x;
	mov.u32 	%r2, %tid.y;
	shl.b32 	%r3, %r33, 4;
	add.s32 	%r4, %r3, %r2;
	shr.s32 	%r34, %r32, 31;
	shr.u32 	%r35, %r34, 28;
	add.s32 	%r36, %r32, %r35;
	shr.s32 	%r5, %r36, 4;
	setp.lt.s32 	%p1, %r32, 16;
	@%p1 bra 	$L__BB0_9;
	shl.b32 	%r38, %r1, 7;
	mov.u32 	%r39, _ZZ15MatrixMulKernelPdS_S_iE3Mds;
	add.s32 	%r40, %r39, %r38;
	shl.b32 	%r41, %r2, 3;
	add.s32 	%r6, %r40, %r41;
	mov.u32 	%r42, %ctaid.x;
	shl.b32 	%r43, %r42, 4;
	add.s32 	%r44, %r43, %r1;
	mad.lo.s32 	%r7, %r32, %r44, %r2;
	mov.u32 	%r45, _ZZ15MatrixMulKernelPdS_S_iE3Nds;
	add.s32 	%r46, %r45, %r38;
	add.s32 	%r8, %r46, %r41;
	add.s32 	%r47, %r5, -1;
	and.b32  	%r9, %r5, 3;
	setp.lt.u32 	%p2, %r47, 3;
	mov.b32 	%r73, 0;
	@%p2 bra 	$L__BB0_4;
	and.b32  	%r73, %r5, 134217724;
	neg.s32 	%r71, %r73;
	add.s32 	%r48, %r1, 48;
	mad.lo.s32 	%r49, %r32, %r48, %r2;
	add.s32 	%r69, %r49, %r3;
	shl.b32 	%r13, %r32, 6;
	add.s32 	%r50, %r1, 32;
	mad.lo.s32 	%r51, %r32, %r50, %r2;
	add.s32 	%r68, %r51, %r3;
	add.s32 	%r52, %r1, 16;
	mad.lo.s32 	%r53, %r32, %r52, %r2;
	add.s32 	%r67, %r53, %r3;
	mad.lo.s32 	%r54, %r1, %r32, %r2;
	add.s32 	%r66, %r54, %r3;
	mov.u32 	%r70, %r7;
$L__BB0_3:
	.pragma "nounroll";
	mul.wide.u32 	%rd5, %r66, 8;
	add.s64 	%rd6, %rd2, %rd5;
	ld.global.f64 	%fd1, [%rd6];
	st.shared.f64 	[%r6], %fd1;
	mul.wide.s32 	%rd7, %r70, 8;
	add.s64 	%rd8, %rd1, %rd7;
	ld.global.f64 	%fd2, [%rd8];
	st.shared.f64 	[%r8], %fd2;
	bar.sync 	0;
	bar.sync 	0;
	mul.wide.u32 	%rd9, %r67, 8;
	add.s64 	%rd10, %rd2, %rd9;
	ld.global.f64 	%fd3, [%rd10];
	st.shared.f64 	[%r6], %fd3;
	ld.global.f64 	%fd4, [%rd8+128];
	st.shared.f64 	[%r8], %fd4;
	bar.sync 	0;
	bar.sync 	0;
	mul.wide.u32 	%rd11, %r68, 8;
	add.s64 	%rd12, %rd2, %rd11;
	ld.global.f64 	%fd5, [%rd12];
	st.shared.f64 	[%r6], %fd5;
	ld.global.f64 	%fd6, [%rd8+256];
	st.shared.f64 	[%r8], %fd6;
	bar.sync 	0;
	bar.sync 	0;
	mul.wide.u32 	%rd13, %r69, 8;
	add.s64 	%rd14, %rd2, %rd13;
	ld.global.f64 	%fd7, [%rd14];
	st.shared.f64 	[%r6], %fd7;
	ld.global.f64 	%fd8, [%rd8+384];
	st.shared.f64 	[%r8], %fd8;
	bar.sync 	0;
	bar.sync 	0;
	add.s32 	%r71, %r71, 4;
	add.s32 	%r70, %r70, 64;
	add.s32 	%r69, %r69, %r13;
	add.s32 	%r68, %r68, %r13;
	add.s32 	%r67, %r67, %r13;
	add.s32 	%r66, %r66, %r13;
	setp.ne.s32 	%p3, %r71, 0;
	@%p3 bra 	$L__BB0_3;
$L__BB0_4:
	setp.eq.s32 	%p4, %r9, 0;
	@%p4 bra 	$L__BB0_9;
	setp.eq.s32 	%p5, %r9, 1;
	@%p5 bra 	$L__BB0_7;
	shl.b32 	%r55, %r73, 4;
	add.s32 	%r56, %r55, %r1;
	mad.lo.s32 	%r57, %r56, %r32, %r4;
	mul.wide.u32 	%rd15, %r57, 8;
	add.s64 	%rd16, %rd2, %rd15;
	ld.global.f64 	%fd9, [%rd16];
	st.shared.f64 	[%r6], %fd9;
	add.s32 	%r58, %r7, %r55;
	mul.wide.s32 	%rd17, %r58, 8;
	add.s64 	%rd18, %rd1, %rd17;
	ld.global.f64 	%fd10, [%rd18];
	st.shared.f64 	[%r8], %fd10;
	bar.sync 	0;
	bar.sync 	0;
	add.s32 	%r59, %r56, 16;
	mad.lo.s32 	%r60, %r59, %r32, %r4;
	mul.wide.u32 	%rd19, %r60, 8;
	add.s64 	%rd20, %rd2, %rd19;
	ld.global.f64 	%fd11, [%rd20];
	st.shared.f64 	[%r6], %fd11;
	ld.global.f64 	%fd12, [%rd18+128];
	st.shared.f64 	[%r8], %fd12;
	bar.sync 	0;
	bar.sync 	0;
	add.s32 	%r73, %r73, 2;
$L__BB0_7:
	and.b32  	%r61, %r5, 1;
	setp.eq.b32 	%p6, %r61, 1;
	not.pred 	%p7, %p6;
	@%p7 bra 	$L__BB0_9;
	shl.b32 	%r62, %r73, 4;
	add.s32 	%r63, %r62, %r1;
	mad.lo.s32 	%r64, %r63, %r32, %r4;
	mul.wide.u32 	%rd21, %r64, 8;
	add.s64 	%rd22, %rd2, %rd21;
	ld.global.f64 	%fd13, [%rd22];
	st.shared.f64 	[%r6], %fd13;
	add.s32 	%r65, %r7, %r62;
	mul.wide.s32 	%rd23, %r65, 8;
	add.s64 	%rd24, %rd1, %rd23;
	ld.global.f64 	%fd14, [%rd24];
	st.shared.f64 	[%r8], %fd14;
	bar.sync 	0;
	bar.sync 	0;
$L__BB0_9:
	ret;

}


// ===== COMPILED SASS (sm_100) =====

	.target	sm_100

	.elftype	@"ET_EXEC"


//--------------------- .note.nv.tkinfo           --------------------------
	.section	.note.nv.tkinfo,"",@"SHT_NOTE"
	.sectionflags	@"SHF_NOTE_NV_TKINFO"
	.tkinfo
        /*0018*/ 	.word	0x00000002
        /*0030*/ 	.string	""
        /*0030*/ 	.string	"ptxas"
        /*0030*/ 	.string	"Cuda compilation tools, release 13.0, V13.0.88"
        /*0030*/ 	.string	"Build cuda_13.0.r13.0/compiler.36424714_0"
        /*0030*/ 	.string	"-arch sm_100 -m 64 "



//--------------------- .note.nv.cuinfo           --------------------------
	.section	.note.nv.cuinfo,"",@"SHT_NOTE"
	.sectionflags	@"SHF_NOTE_NV_CUINFO"
        /*0018*/ 	.short	0x0002
        /*001a*/ 	.short	0x0064
        /*001c*/ 	.short	0x0082
	.zero		2


//--------------------- .nv.info                  --------------------------
	.section	.nv.info,"",@"SHT_CUDA_INFO"
	.align	4


	//----- nvinfo : EIATTR_REGCOUNT
	.align		4
        /*0000*/ 	.byte	0x04, 0x2f
        /*0002*/ 	.short	(.L_1 - .L_0)
	.align		4
.L_0:
        /*0004*/ 	.word	index@(_Z15MatrixMulKernelPdS_S_i)
        /*0008*/ 	.word	0x00000020


	//----- nvinfo : EIATTR_FRAME_SIZE
	.align		4
.L_1:
        /*000c*/ 	.byte	0x04, 0x11
        /*000e*/ 	.short	(.L_3 - .L_2)
	.align		4
.L_2:
        /*0010*/ 	.word	index@(_Z15MatrixMulKernelPdS_S_i)
        /*0014*/ 	.word	0x00000000


	//----- nvinfo : EIATTR_MIN_STACK_SIZE
	.align		4
.L_3:
        /*0018*/ 	.byte	0x04, 0x12
        /*001a*/ 	.short	(.L_5 - .L_4)
	.align		4
.L_4:
        /*001c*/ 	.word	index@(_Z15MatrixMulKernelPdS_S_i)
        /*0020*/ 	.word	0x00000000
.L_5:


//--------------------- .nv.compat                --------------------------
	.section	.nv.compat,"",@"SHT_CUDA_COMPAT_INFO"
	.align	4
        /*0000*/ 	.byte	0x02, 0x09, 0x00, 0x00, 0x02, 0x02, 0x01, 0x00, 0x02, 0x05, 0x05, 0x00, 0x03, 0x07, 0x01, 0x01
        /*0010*/ 	.byte	0x02, 0x03, 0x00, 0x00, 0x02, 0x06, 0x01, 0x00, 0x04, 0x0b, 0x08, 0x00, 0x09, 0x00, 0x00, 0x00
        /*0020*/ 	.byte	0x00, 0x00, 0x00, 0x00


//--------------------- .nv.info._Z15MatrixMulKernelPdS_S_i --------------------------
	.section	.nv.info._Z15MatrixMulKernelPdS_S_i,"",@"SHT_CUDA_INFO"
	.sectionflags	@""
	.align	4


	//----- nvinfo : EIATTR_CUDA_API_VERSION
	.align		4
        /*0000*/ 	.byte	0x04, 0x37
        /*0002*/ 	.short	(.L_7 - .L_6)
.L_6:
        /*0004*/ 	.word	0x00000082


	//----- nvinfo : EIATTR_KPARAM_INFO
	.align		4
.L_7:
        /*0008*/ 	.byte	0x04, 0x17
        /*000a*/ 	.short	(.L_9 - .L_8)
.L_8:
        /*000c*/ 	.word	0x00000000
        /*0010*/ 	.short	0x0003
        /*0012*/ 	.short	0x0018
        /*0014*/ 	.byte	0x00, 0xf0, 0x11, 0x00


	//----- nvinfo : EIATTR_KPARAM_INFO
	.align		4
.L_9:
        /*0018*/ 	.byte	0x04, 0x17
        /*001a*/ 	.short	(.L_11 - .L_10)
.L_10:
        /*001c*/ 	.word	0x00000000
        /*0020*/ 	.short	0x0002
        /*0022*/ 	.short	0x0010
        /*0024*/ 	.byte	0x00, 0xf5, 0x21, 0x00


	//----- nvinfo : EIATTR_KPARAM_INFO
	.align		4
.L_11:
        /*0028*/ 	.byte	0x04, 0x17
        /*002a*/ 	.short	(.L_13 - .L_12)
.L_12:
        /*002c*/ 	.word	0x00000000
        /*0030*/ 	.short	0x0001
        /*0032*/ 	.short	0x0008
        /*0034*/ 	.byte	0x00, 0xf5, 0x21, 0x00


	//----- nvinfo : EIATTR_KPARAM_INFO
	.align		4
.L_13:
        /*0038*/ 	.byte	0x04, 0x17
        /*003a*/ 	.short	(.L_15 - .L_14)
.L_14:
        /*003c*/ 	.word	0x00000000
        /*0040*/ 	.short	0x0000
        /*0042*/ 	.short	0x0000
        /*0044*/ 	.byte	0x00, 0xf5, 0x21, 0x00


	//----- nvinfo : EIATTR_SPARSE_MMA_MASK
	.align		4
.L_15:
        /*0048*/ 	.byte	0x03, 0x50
        /*004a*/ 	.short	0x0000


	//----- nvinfo : EIATTR_MAXREG_COUNT
	.align		4
        /*004c*/ 	.byte	0x03, 0x1b
        /*004e*/ 	.short	0x00ff


	//----- nvinfo : EIATTR_NUM_BARRIERS
	.align		4
        /*0050*/ 	.byte	0x02, 0x4c
        /*0052*/ 	.byte	0x01
	.zero		1


	//----- nvinfo : EIATTR_MERCURY_ISA_VERSION
	.align		4
        /*0054*/ 	.byte	0x03, 0x5f
        /*0056*/ 	.short	0x0101


	//----- nvinfo : EIATTR_VRC_CTA_INIT_COUNT
	.align		4
        /*0058*/ 	.byte	0x02, 0x4a
	.zero		1
	.zero		1


	//----- nvinfo : EIATTR_EXIT_INSTR_OFFSETS
	.align		4
        /*005c*/ 	.byte	0x04, 0x1c
        /*005e*/ 	.short	(.L_17 - .L_16)


	//   ....[0]....
.L_16:
        /*0060*/ 	.word	0x00000030


	//   ....[1]....
        /*0064*/ 	.word	0x00000520


	//   ....[2]....
        /*0068*/ 	.word	0x000006f0


	//   ....[3]....
        /*006c*/ 	.word	0x000007d0


	//----- nvinfo : EIATTR_CBANK_PARAM_SIZE
	.align		4
.L_17:
        /*0070*/ 	.byte	0x03, 0x19
        /*0072*/ 	.short	0x001c


	//----- nvinfo : EIATTR_PARAM_CBANK
	.align		4
        /*0074*/ 	.byte	0x04, 0x0a
        /*0076*/ 	.short	(.L_19 - .L_18)
	.align		4
.L_18:
        /*0078*/ 	.word	index@(.nv.constant0._Z15MatrixMulKernelPdS_S_i)
        /*007c*/ 	.short	0x0380
        /*007e*/ 	.short	0x001c


	//----- nvinfo : EIATTR_SW_WAR
	.align		4
.L_19:
        /*0080*/ 	.byte	0x04, 0x36
        /*0082*/ 	.short	(.L_21 - .L_20)
.L_20:
        /*0084*/ 	.word	0x00000008
.L_21:


//--------------------- .nv.callgraph             --------------------------
	.section	.nv.callgraph,"",@"SHT_CUDA_CALLGRAPH"
	.align	4
	.sectionentsize	8
	.align		4
        /*0000*/ 	.word	0x00000000
	.align		4
        /*0004*/ 	.word	0xffffffff
	.align		4
        /*0008*/ 	.word	0x00000000
	.align		4
        /*000c*/ 	.word	0xfffffffe
	.align		4
        /*0010*/ 	.word	0x00000000
	.align		4
        /*0014*/ 	.word	0xfffffffd
	.align		4
        /*0018*/ 	.word	0x00000000
	.align		4
        /*001c*/ 	.word	0xfffffffc


//--------------------- .text._Z15MatrixMulKernelPdS_S_i --------------------------
	.section	.text._Z15MatrixMulKernelPdS_S_i,"ax",@progbits
	.align	128
        .global         _Z15MatrixMulKernelPdS_S_i
        .type           _Z15MatrixMulKernelPdS_S_i,@function
        .size           _Z15MatrixMulKernelPdS_S_i,(.L_x_4 - _Z15MatrixMulKernelPdS_S_i)
        .other          _Z15MatrixMulKernelPdS_S_i,@"STO_CUDA_ENTRY STV_DEFAULT"
_Z15MatrixMulKernelPdS_S_i:
.text._Z15MatrixMulKernelPdS_S_i:
[----:B------:R-:W-:Y:S08]  /*0000*/  LDC R1, c[0x0][0x37c] ;  /* 0x0000df00ff017b82 */ /* 0x000ff00000000800 */
[----:B------:R-:W0:Y:S02]  /*0010*/  LDC R0, c[0x0][0x398] ;  /* 0x0000e600ff007b82 */ /* 0x000e240000000800 */
[----:B0-----:R-:W-:-:S13]  /*0020*/  ISETP.GE.AND P0, PT, R0, 0x10, PT ;  /* 0x000000100000780c */ /* 0x001fda0003f06270 */
[----:B------:R-:W-:Y:S05]  /*0030*/  @!P0 EXIT ;  /* 0x000000000000894d */ /* 0x000fea0003800000 */
[----:B------:R-:W0:Y:S01]  /*0040*/  S2R R3, SR_TID.X ;  /* 0x0000000000037919 */ /* 0x000e220000002100 */
[----:B------:R-:W1:Y:S01]  /*0050*/  S2UR UR6, SR_CgaCtaId ;  /* 0x00000000000679c3 */ /* 0x000e620000008800 */
[----:B------:R-:W-:Y:S01]  /*0060*/  SHF.R.S32.HI R7, RZ, 0x1f, R0 ;  /* 0x0000001fff077819 */ /* 0x000fe20000011400 */
[----:B------:R-:W-:Y:S01]  /*0070*/  UMOV UR4, 0x400 ;  /* 0x0000040000047882 */ /* 0x000fe20000000000 */
[----:B------:R-:W2:Y:S01]  /*0080*/  S2R R8, SR_CTAID.X ;  /* 0x0000000000087919 */ /* 0x000ea20000002500 */
[----:B------:R-:W-:Y:S01]  /*0090*/  UIADD3 UR5, UPT, UPT, UR4, 0x800, URZ ;  /* 0x0000080004057890 */ /* 0x000fe2000fffe0ff */
[----:B------:R-:W-:Y:S01]  /*00a0*/  LEA.HI R2, R7, R0, RZ, 0x4 ;  /* 0x0000000007027211 */ /* 0x000fe200078f20ff */
[----:B------:R-:W3:Y:S03]  /*00b0*/  S2R R5, SR_TID.Y ;  /* 0x0000000000057919 */ /* 0x000ee60000002200 */
[----:B------:R-:W-:Y:S01]  /*00c0*/  SHF.R.S32.HI R2, RZ, 0x4, R2 ;  /* 0x00000004ff027819 */ /* 0x000fe20000011402 */
[----:B------:R-:W4:Y:S03]  /*00d0*/  S2R R6, SR_CTAID.Y ;  /* 0x0000000000067919 */ /* 0x000f260000002600 */
[----:B------:R-:W-:-:S04]  /*00e0*/  IADD3 R4, PT, PT, R2, -0x1, RZ ;  /* 0xffffffff02047810 */ /* 0x000fc80007ffe0ff */
[----:B------:R-:W-:Y:S02]  /*00f0*/  ISETP.GE.U32.AND P1, PT, R4, 0x3, PT ;  /* 0x000000030400780c */ /* 0x000fe40003f26070 */
[----:B------:R-:W-:-:S04]  /*0100*/  LOP3.LUT R4, R2, 0x3, RZ, 0xc0, !PT ;  /* 0x0000000302047812 */ /* 0x000fc800078ec0ff */
[----:B------:R-:W-:Y:S01]  /*0110*/  ISETP.NE.AND P0, PT, R4, RZ, PT ;  /* 0x000000ff0400720c */ /* 0x000fe20003f05270 */
[----:B-1----:R-:W-:Y:S02]  /*0120*/  ULEA UR4, UR6, UR4, 0x18 ;  /* 0x0000000406047291 */ /* 0x002fe4000f8ec0ff */
[----:B------:R-:W-:Y:S01]  /*0130*/  ULEA UR5, UR6, UR5, 0x18 ;  /* 0x0000000506057291 */ /* 0x000fe2000f8ec0ff */
[----:B------:R-:W1:Y:S03]  /*0140*/  LDCU.64 UR6, c[0x0][0x358] ;  /* 0x00006b00ff0677ac */ /* 0x000e660008000a00 */
[C---:B0-----:R-:W-:Y:S02]  /*0150*/  LEA R10, R3.reuse, UR4, 0x7 ;  /* 0x00000004030a7c11 */ /* 0x041fe4000f8e38ff */
[----:B------:R-:W-:Y:S01]  /*0160*/  LEA R12, R3, UR5, 0x7 ;  /* 0x00000005030c7c11 */ /* 0x000fe2000f8e38ff */
[----:B--2---:R-:W-:-:S02]  /*0170*/  IMAD R7, R8, 0x10, R3 ;  /* 0x0000001008077824 */ /* 0x004fc400078e0203 */
[----:B------:R-:W-:Y:S02]  /*0180*/  HFMA2 R8, -RZ, RZ, 0, 0 ;  /* 0x00000000ff087431 */ /* 0x000fe400000001ff */
[----:B---3--:R-:W-:Y:S01]  /*0190*/  IMAD R7, R7, R0, R5 ;  /* 0x0000000007077224 */ /* 0x008fe200078e0205 */
[C---:B------:R-:W-:Y:S01]  /*01a0*/  LEA R21, R5.reuse, R12, 0x3 ;  /* 0x0000000c05157211 */ /* 0x040fe200078e18ff */
[----:B------:R-:W-:Y:S01]  /*01b0*/  IMAD R9, R5, 0x8, R10 ;  /* 0x0000000805097824 */ /* 0x000fe200078e020a */
[----:B----4-:R-:W-:Y:S06]  /*01c0*/  @!P1 BRA `(.L_x_0) ;  /* 0x0000000000d49947 */ /* 0x010fec0003800000 */
[----:B------:R-:W0:Y:S01]  /*01d0*/  LDC.64 R10, c[0x0][0x380] ;  /* 0x0000e000ff0a7b82 */ /* 0x000e220000000a00 */
[C---:B------:R-:W-:Y:S01]  /*01e0*/  IADD3 R15, PT, PT, R3.reuse, 0x20, RZ ;  /* 0x00000020030f7810 */ /* 0x040fe20007ffe0ff */
[C---:B------:R-:W-:Y:S01]  /*01f0*/  VIADD R14, R3.reuse, 0x30 ;  /* 0x00000030030e7836 */ /* 0x040fe20000000000 */
[----:B------:R-:W-:Y:S01]  /*0200*/  LOP3.LUT R8, R2, 0x7fffffc, RZ, 0xc0, !PT ;  /* 0x07fffffc02087812 */ /* 0x000fe200078ec0ff */
[----:B------:R-:W-:Y:S01]  /*0210*/  VIADD R16, R3, 0x10 ;  /* 0x0000001003107836 */ /* 0x000fe20000000000 */
[----:B------:R-:W-:Y:S01]  /*0220*/  MOV R29, R7 ;  /* 0x00000007001d7202 */ /* 0x000fe20000000f00 */
[-CC-:B------:R-:W-:Y:S01]  /*0230*/  IMAD R15, R15, R0.reuse, R5.reuse ;  /* 0x000000000f0f7224 */ /* 0x180fe200078e0205 */
[----:B------:R-:W-:Y:S01]  /*0240*/  IADD3 R26, PT, PT, -R8, RZ, RZ ;  /* 0x000000ff081a7210 */ /* 0x000fe20007ffe1ff */
[----:B------:R-:W2:Y:S01]  /*0250*/  LDC.64 R12, c[0x0][0x388] ;  /* 0x0000e200ff0c7b82 */ /* 0x000ea20000000a00 */
[-CC-:B------:R-:W-:Y:S02]  /*0260*/  IMAD R27, R3, R0.reuse, R5.reuse ;  /* 0x00000000031b7224 */ /* 0x180fe400078e0205 */
[-CC-:B------:R-:W-:Y:S01]  /*0270*/  IMAD R25, R14, R0.reuse, R5.reuse ;  /* 0x000000000e197224 */ /* 0x180fe200078e0205 */
[----:B------:R-:W-:Y:S01]  /*0280*/  LEA R20, R6, R15, 0x4 ;  /* 0x0000000f06147211 */ /* 0x000fe200078e20ff */
[----:B------:R-:W-:-:S02]  /*0290*/  IMAD R17, R16, R0, R5 ;  /* 0x0000000010117224 */ /* 0x000fc400078e0205 */
[C---:B------:R-:W-:Y:S02]  /*02a0*/  IMAD R27, R6.reuse, 0x10, R27 ;  /* 0x00000010061b7824 */ /* 0x040fe400078e021b */
[C---:B------:R-:W-:Y:S02]  /*02b0*/  IMAD R25, R6.reuse, 0x10, R25 ;  /* 0x0000001006197824 */ /* 0x040fe400078e0219 */
[----:B------:R-:W-:-:S07]  /*02c0*/  IMAD R24, R6, 0x10, R17 ;  /* 0x0000001006187824 */ /* 0x000fce00078e0211 */
.L_x_1:
[----:B0---4-:R-:W-:-:S04]  /*02d0*/  IMAD.WIDE.U32 R16, R27, 0x8, R10 ;  /* 0x000000081b107825 */ /* 0x011fc800078e000a */
[----:B--2---:R-:W-:Y:S02]  /*02e0*/  IMAD.WIDE R14, R29, 0x8, R12 ;  /* 0x000000081d0e7825 */ /* 0x004fe400078e020c */
[----:B-1----:R-:W2:Y:S04]  /*02f0*/  LDG.E.64 R16, desc[UR6][R16.64] ;  /* 0x0000000610107981 */ /* 0x002ea8000c1e1b00 */
[----:B------:R-:W3:Y:S01]  /*0300*/  LDG.E.64 R18, desc[UR6][R14.64] ;  /* 0x000000060e127981 */ /* 0x000ee2000c1e1b00 */
[----:B------:R-:W-:-:S03]  /*0310*/  IMAD.WIDE.U32 R22, R24, 0x8, R10 ;  /* 0x0000000818167825 */ /* 0x000fc600078e000a */
[----:B--2---:R0:W-:Y:S04]  /*0320*/  STS.64 [R9], R16 ;  /* 0x0000001009007388 */ /* 0x0041e80000000a00 */
[----:B---3--:R1:W-:Y:S01]  /*0330*/  STS.64 [R21], R18 ;  /* 0x0000001215007388 */ /* 0x0083e20000000a00 */
[----:B------:R-:W-:Y:S08]  /*0340*/  BAR.SYNC.DEFER_BLOCKING 0x0 ;  /* 0x0000000000007b1d */ /* 0x000ff00000010000 */
[----:B------:R-:W-:Y:S06]  /*0350*/  BAR.SYNC.DEFER_BLOCKING 0x0 ;  /* 0x0000000000007b1d */ /* 0x000fec0000010000 */
[----:B0-----:R-:W2:Y:S04]  /*0360*/  LDG.E.64 R16, desc[UR6][R22.64] ;  /* 0x0000000616107981 */ /* 0x001ea8000c1e1b00 */
[----:B------:R-:W3:Y:S01]  /*0370*/  LDG.E.64 R22, desc[UR6][R14.64+0x80] ;  /* 0x000080060e167981 */ /* 0x000ee2000c1e1b00 */
[----:B-1----:R-:W-:-:S03]  /*0380*/  IMAD.WIDE.U32 R18, R20, 0x8, R10 ;  /* 0x0000000814127825 */ /* 0x002fc600078e000a */
        /* <DEDUP_REMOVED lines=11> */
[----:B------:R-:W2:Y:S04]  /*0440*/  LDG.E.64 R22, desc[UR6][R22.64] ;  /* 0x0000000616167981 */ /* 0x000ea8000c1e1b00 */
[----:B------:R-:W3:Y:S01]  /*0450*/  LDG.E.64 R14, desc[UR6][R14.64+0x180] ;  /* 0x000180060e0e7981 */ /* 0x000ee2000c1e1b00 */
[----:B------:R-:W-:Y:S01]  /*0460*/  IADD3 R26, PT, PT, R26, 0x4, RZ ;  /* 0x000000041a1a7810 */ /* 0x000fe20007ffe0ff */
[----:B------:R-:W-:Y:S01]  /*0470*/  VIADD R29, R29, 0x40 ;  /* 0x000000401d1d7836 */ /* 0x000fe20000000000 */
[C---:B------:R-:W-:Y:S01]  /*0480*/  LEA R25, R0.reuse, R25, 0x6 ;  /* 0x0000001900197211 */ /* 0x040fe200078e30ff */
[----:B------:R-:W-:Y:S01]  /*0490*/  IMAD R24, R0, 0x40, R24 ;  /* 0x0000004000187824 */ /* 0x000fe200078e0218 */
[----:B------:R-:W-:-:S02]  /*04a0*/  ISETP.NE.AND P1, PT, R26, RZ, PT ;  /* 0x000000ff1a00720c */ /* 0x000fc40003f25270 */
[C---:B------:R-:W-:Y:S02]  /*04b0*/  LEA R20, R0.reuse, R20, 0x6 ;  /* 0x0000001400147211 */ /* 0x040fe400078e30ff */
[----:B------:R-:W-:Y:S01]  /*04c0*/  LEA R27, R0, R27, 0x6 ;  /* 0x0000001b001b7211 */ /* 0x000fe200078e30ff */
[----:B--2---:R4:W-:Y:S04]  /*04d0*/  STS.64 [R9], R22 ;  /* 0x0000001609007388 */ /* 0x0049e80000000a00 */
[----:B---3--:R4:W-:Y:S01]  /*04e0*/  STS.64 [R21], R14 ;  /* 0x0000000e15007388 */ /* 0x0089e20000000a00 */
[----:B------:R-:W-:Y:S08]  /*04f0*/  BAR.SYNC.DEFER_BLOCKING 0x0 ;  /* 0x0000000000007b1d */ /* 0x000ff00000010000 */
[----:B------:R-:W-:Y:S06]  /*0500*/  BAR.SYNC.DEFER_BLOCKING 0x0 ;  /* 0x0000000000007b1d */ /* 0x000fec0000010000 */
[----:B------:R-:W-:Y:S05]  /*0510*/  @P1 BRA `(.L_x_1) ;  /* 0xfffffffc006c1947 */ /* 0x000fea000383ffff */
.L_x_0:
[----:B-1----:R-:W-:Y:S05]  /*0520*/  @!P0 EXIT ;  /* 0x000000000000894d */ /* 0x002fea0003800000 */
[----:B------:R-:W-:Y:S02]  /*0530*/  ISETP.NE.AND P0, PT, R4, 0x1, PT ;  /* 0x000000010400780c */ /* 0x000fe40003f05270 */
[----:B------:R-:W-:Y:S02]  /*0540*/  LOP3.LUT R2, R2, 0x1, RZ, 0xc0, !PT ;  /* 0x0000000102027812 */ /* 0x000fe400078ec0ff */
[----:B------:R-:W-:Y:S02]  /*0550*/  LEA R5, R6, R5, 0x4 ;  /* 0x0000000506057211 */ /* 0x000fe400078e20ff */
[----:B------:R-:W-:-:S07]  /*0560*/  ISETP.NE.U32.AND P1, PT, R2, 0x1, PT ;  /* 0x000000010200780c */ /* 0x000fce0003f25070 */
[----:B------:R-:W-:Y:S06]  /*0570*/  @!P0 BRA `(.L_x_2) ;  /* 0x00000000005c8947 */ /* 0x000fec0003800000 */
[----:B------:R-:W0:Y:S01]  /*0580*/  LDC.64 R12, c[0x0][0x380] ;  /* 0x0000e000ff0c7b82 */ /* 0x000e220000000a00 */
[C---:B------:R-:W-:Y:S01]  /*0590*/  IMAD R2, R8.reuse, 0x10, R3 ;  /* 0x0000001008027824 */ /* 0x040fe200078e0203 */
[----:B----4-:R-:W-:-:S03]  /*05a0*/  LEA R17, R8, R7, 0x4 ;  /* 0x0000000708117211 */ /* 0x010fc600078e20ff */
[----:B------:R-:W-:-:S03]  /*05b0*/  IMAD R15, R2, R0, R5 ;  /* 0x00000000020f7224 */ /* 0x000fc600078e0205 */
[----:B------:R-:W1:Y:S01]  /*05c0*/  LDC.64 R10, c[0x0][0x388] ;  /* 0x0000e200ff0a7b82 */ /* 0x000e620000000a00 */
[----:B0-----:R-:W-:-:S06]  /*05d0*/  IMAD.WIDE.U32 R14, R15, 0x8, R12 ;  /* 0x000000080f0e7825 */ /* 0x001fcc00078e000c */
[----:B------:R-:W2:Y:S01]  /*05e0*/  LDG.E.64 R14, desc[UR6][R14.64] ;  /* 0x000000060e0e7981 */ /* 0x000ea2000c1e1b00 */
[----:B-1----:R-:W-:-:S05]  /*05f0*/  IMAD.WIDE R10, R17, 0x8, R10 ;  /* 0x00000008110a7825 */ /* 0x002fca00078e020a */
[----:B------:R-:W3:Y:S01]  /*0600*/  LDG.E.64 R16, desc[UR6][R10.64] ;  /* 0x000000060a107981 */ /* 0x000ee2000c1e1b00 */
[----:B------:R-:W-:-:S05]  /*0610*/  IADD3 R2, PT, PT, R2, 0x10, RZ ;  /* 0x0000001002027810 */ /* 0x000fca0007ffe0ff */
[----:B------:R-:W-:-:S04]  /*0620*/  IMAD R19, R2, R0, R5 ;  /* 0x0000000002137224 */ /* 0x000fc800078e0205 */
[----:B------:R-:W-:Y:S01]  /*0630*/  IMAD.WIDE.U32 R12, R19, 0x8, R12 ;  /* 0x00000008130c7825 */ /* 0x000fe200078e000c */
[----:B--2---:R0:W-:Y:S04]  /*0640*/  STS.64 [R9], R14 ;  /* 0x0000000e09007388 */ /* 0x0041e80000000a00 */
[----:B---3--:R0:W-:Y:S01]  /*0650*/  STS.64 [R21], R16 ;  /* 0x0000001015007388 */ /* 0x0081e20000000a00 */
[----:B------:R-:W-:Y:S08]  /*0660*/  BAR.SYNC.DEFER_BLOCKING 0x0 ;  /* 0x0000000000007b1d */ /* 0x000ff00000010000 */
[----:B------:R-:W-:Y:S06]  /*0670*/  BAR.SYNC.DEFER_BLOCKING 0x0 ;  /* 0x0000000000007b1d */ /* 0x000fec0000010000 */
[----:B------:R-:W2:Y:S04]  /*0680*/  LDG.E.64 R12, desc[UR6][R12.64] ;  /* 0x000000060c0c7981 */ /* 0x000ea8000c1e1b00 */
[----:B------:R-:W3:Y:S01]  /*0690*/  LDG.E.64 R18, desc[UR6][R10.64+0x80] ;  /* 0x000080060a127981 */ /* 0x000ee2000c1e1b00 */
[----:B------:R-:W-:-:S03]  /*06a0*/  VIADD R8, R8, 0x2 ;  /* 0x0000000208087836 */ /* 0x000fc60000000000 */
[----:B--2---:R0:W-:Y:S04]  /*06b0*/  STS.64 [R9], R12 ;  /* 0x0000000c09007388 */ /* 0x0041e80000000a00 */
[----:B---3--:R0:W-:Y:S01]  /*06c0*/  STS.64 [R21], R18 ;  /* 0x0000001215007388 */ /* 0x0081e20000000a00 */
[----:B------:R-:W-:Y:S08]  /*06d0*/  BAR.SYNC.DEFER_BLOCKING 0x0 ;  /* 0x0000000000007b1d */ /* 0x000ff00000010000 */
[----:B------:R-:W-:Y:S06]  /*06e0*/  BAR.SYNC.DEFER_BLOCKING 0x0 ;  /* 0x0000000000007b1d */ /* 0x000fec0000010000 */
.L_x_2:
[----:B------:R-:W-:Y:S05]  /*06f0*/  @P1 EXIT ;  /* 0x000000000000194d */ /* 0x000fea0003800000 */
[----:B------:R-:W1:Y:S01]  /*0700*/  LDC.64 R10, c[0x0][0x380] ;  /* 0x0000e000ff0a7b82 */ /* 0x000e620000000a00 */
[C---:B------:R-:W-:Y:S02]  /*0710*/  LEA R3, R8.reuse, R3, 0x4 ;  /* 0x0000000308037211 */ /* 0x040fe400078e20ff */
[----:B------:R-:W-:-:S03]  /*0720*/  LEA R7, R8, R7, 0x4 ;  /* 0x0000000708077211 */ /* 0x000fc600078e20ff */
[----:B------:R-:W-:Y:S02]  /*0730*/  IMAD R3, R3, R0, R5 ;  /* 0x0000000003037224 */ /* 0x000fe400078e0205 */
[----:B0-----:R-:W0:Y:S02]  /*0740*/  LDC.64 R12, c[0x0][0x388] ;  /* 0x0000e200ff0c7b82 */ /* 0x001e240000000a00 */
[----:B-1----:R-:W-:-:S06]  /*0750*/  IMAD.WIDE.U32 R2, R3, 0x8, R10 ;  /* 0x0000000803027825 */ /* 0x002fcc00078e000a */
[----:B------:R-:W2:Y:S01]  /*0760*/  LDG.E.64 R2, desc[UR6][R2.64] ;  /* 0x0000000602027981 */ /* 0x000ea2000c1e1b00 */
[----:B0-----:R-:W-:-:S06]  /*0770*/  IMAD.WIDE R4, R7, 0x8, R12 ;  /* 0x0000000807047825 */ /* 0x001fcc00078e020c */
[----:B------:R-:W3:Y:S04]  /*0780*/  LDG.E.64 R4, desc[UR6][R4.64] ;  /* 0x0000000604047981 */ /* 0x000ee8000c1e1b00 */
[----:B--2---:R-:W-:Y:S04]  /*0790*/  STS.64 [R9], R2 ;  /* 0x0000000209007388 */ /* 0x004fe80000000a00 */
[----:B---3--:R-:W-:Y:S01]  /*07a0*/  STS.64 [R21], R4 ;  /* 0x0000000415007388 */ /* 0x008fe20000000a00 */
[----:B------:R-:W-:Y:S08]  /*07b0*/  BAR.SYNC.DEFER_BLOCKING 0x0 ;  /* 0x0000000000007b1d */ /* 0x000ff00000010000 */
[----:B------:R-:W-:Y:S06]  /*07c0*/  BAR.SYNC.DEFER_BLOCKING 0x0 ;  /* 0x0000000000007b1d */ /* 0x000fec0000010000 */
[----:B------:R-:W-:Y:S05]  /*07d0*/  EXIT ;  /* 0x000000000000794d */ /* 0x000fea0003800000 */
.L_x_3:
[----:B------:R-:W-:-:S00]  /*07e0*/  BRA `(.L_x_3) ;  /* 0xfffffffc00fc7947 */ /* 0x000fc0000383ffff */
[----:B------:R-:W-:-:S00]  /*07f0*/  NOP ;  /* 0x0000000000007918 */ /* 0x000fc00000000000 */
        /* <DEDUP_REMOVED lines=8> */
.L_x_4:


//--------------------- .nv.shared._Z15MatrixMulKernelPdS_S_i --------------------------
	.section	.nv.shared._Z15MatrixMulKernelPdS_S_i,"aw",@nobits
	.sectionflags	@""
	.align	8
.nv.shared._Z15MatrixMulKernelPdS_S_i:
	.zero		5120


//--------------------- .nv.shared.reserved.0     --------------------------
	.section	.nv.shared.reserved.0,"aw",@nobits
	.weak		__nv_reservedSMEM_offset_0_alias
	.size		__nv_reservedSMEM_offset_0_alias, 0, 64
	.other		__nv_reservedSMEM_offset_0_alias,@"STO_CUDA_RESERVED_SHARED STV_DEFAULT"
__nv_reservedSMEM_offset_0_alias:
	.zero		0
	.zero		64


//--------------------- .nv.constant0._Z15MatrixMulKernelPdS_S_i --------------------------
	.section	.nv.constant0._Z15MatrixMulKernelPdS_S_i,"a",@progbits
	.sectionflags	@""
	.align	4
.nv.constant0._Z15MatrixMulKernelPdS_S_i:
	.zero		924


//--------------------- SYMBOLS --------------------------

	.type		.nv.reservedSmem.offset0,@object
	.size		.nv.reservedSmem.offset0,0x4
	.type		.nv.reservedSmem.cap,@object
	.size		.nv.reservedSmem.cap,0x4
